//
// Generated by NVIDIA NVVM Compiler
//
// Compiler Build ID: CL-36424714
// Cuda compilation tools, release 13.0, V13.0.88
// Based on NVVM 20.0.0
//

.version 9.0
.target sm_100
.address_size 64

	// .globl	_Z9callCheckiiPcPi

.visible .entry _Z9callCheckiiPcPi(
	.param .u32 _Z9callCheckiiPcPi_param_0,
	.param .u32 _Z9callCheckiiPcPi_param_1,
	.param .u64 .ptr .align 1 _Z9callCheckiiPcPi_param_2,
	.param .u64 .ptr .align 1 _Z9callCheckiiPcPi_param_3
)
{
	.reg .pred 	%p<43>;
	.reg .b16 	%rs<15>;
	.reg .b32 	%r<57>;
	.reg .b64 	%rd<27>;

	ld.param.u32 	%r2, [_Z9callCheckiiPcPi_param_0];
	ld.param.u32 	%r3, [_Z9callCheckiiPcPi_param_1];
	ld.param.u64 	%rd2, [_Z9callCheckiiPcPi_param_2];
	ld.param.u64 	%rd3, [_Z9callCheckiiPcPi_param_3];
	cvta.to.global.u64 	%rd4, %rd3;
	cvta.to.global.u64 	%rd5, %rd2;
	mov.u32 	%r4, %ctaid.x;
	mov.u32 	%r5, %ntid.x;
	mov.u32 	%r6, %tid.x;
	mad.lo.s32 	%r7, %r4, %r5, %r6;
	div.s32 	%r8, %r7, %r3;
	mul.lo.s32 	%r9, %r8, %r3;
	sub.s32 	%r10, %r7, %r9;
	add.s32 	%r11, %r10, -1;
	add.s32 	%r12, %r2, -1;
	add.s32 	%r13, %r3, -1;
	add.s32 	%r14, %r8, -1;
	setp.lt.s32 	%p1, %r8, 1;
	setp.gt.s32 	%p2, %r8, %r2;
	selp.b32 	%r15, 0, %r14, %p2;
	selp.b32 	%r16, %r12, %r15, %p1;
	mul.lo.s32 	%r17, %r16, %r3;
	setp.lt.s32 	%p3, %r10, 1;
	setp.lt.s32 	%p4, %r3, 0;
	selp.b32 	%r18, 0, %r11, %p4;
	selp.b32 	%r19, %r13, %r18, %p3;
	add.s32 	%r20, %r19, %r17;
	cvt.s64.s32 	%rd6, %r20;
	add.s64 	%rd7, %rd5, %rd6;
	ld.global.u8 	%rs1, [%rd7];
	setp.eq.s16 	%p5, %rs1, 88;
	setp.ne.s32 	%p6, %r20, %r7;
	and.pred  	%p7, %p6, %p5;
	selp.u32 	%r21, 1, 0, %p7;
	setp.lt.s32 	%p8, %r10, 0;
	selp.b32 	%r22, 0, %r10, %p4;
	selp.b32 	%r23, %r13, %r22, %p8;
	add.s32 	%r24, %r23, %r17;
	cvt.s64.s32 	%rd8, %r24;
	add.s64 	%rd9, %rd5, %rd8;
	ld.global.u8 	%rs2, [%rd9];
	setp.eq.s16 	%p9, %rs2, 88;
	setp.ne.s32 	%p10, %r24, %r7;
	and.pred  	%p11, %p10, %p9;
	selp.u32 	%r25, 1, 0, %p11;
	add.s32 	%r26, %r21, %r25;
	add.s32 	%r27, %r10, 1;
	setp.lt.s32 	%p12, %r10, -1;
	setp.lt.s32 	%p13, %r27, %r3;
	selp.b32 	%r28, %r27, 0, %p13;
	selp.b32 	%r29, %r13, %r28, %p12;
	add.s32 	%r30, %r29, %r17;
	cvt.s64.s32 	%rd10, %r30;
	add.s64 	%rd11, %rd5, %rd10;
	ld.global.u8 	%rs3, [%rd11];
	setp.eq.s16 	%p14, %rs3, 88;
	setp.ne.s32 	%p15, %r30, %r7;
	and.pred  	%p16, %p15, %p14;
	selp.u32 	%r31, 1, 0, %p16;
	add.s32 	%r32, %r26, %r31;
	setp.lt.s32 	%p17, %r8, 0;
	setp.lt.s32 	%p18, %r8, %r2;
	selp.b32 	%r33, %r8, 0, %p18;
	selp.b32 	%r34, %r12, %r33, %p17;
	mul.lo.s32 	%r35, %r34, %r3;
	add.s32 	%r36, %r19, %r35;
	cvt.s64.s32 	%rd12, %r36;
	add.s64 	%rd13, %rd5, %rd12;
	ld.global.u8 	%rs4, [%rd13];
	setp.eq.s16 	%p19, %rs4, 88;
	setp.ne.s32 	%p20, %r36, %r7;
	and.pred  	%p21, %p20, %p19;
	selp.u32 	%r37, 1, 0, %p21;
	add.s32 	%r38, %r32, %r37;
	add.s32 	%r39, %r23, %r35;
	cvt.s64.s32 	%rd14, %r39;
	add.s64 	%rd15, %rd5, %rd14;
	ld.global.u8 	%rs5, [%rd15];
	setp.eq.s16 	%p22, %rs5, 88;
	setp.ne.s32 	%p23, %r39, %r7;
	and.pred  	%p24, %p23, %p22;
	selp.u32 	%r40, 1, 0, %p24;
	add.s32 	%r41, %r38, %r40;
	add.s32 	%r42, %r29, %r35;
	cvt.s64.s32 	%rd16, %r42;
	add.s64 	%rd17, %rd5, %rd16;
	ld.global.u8 	%rs6, [%rd17];
	setp.eq.s16 	%p25, %rs6, 88;
	setp.ne.s32 	%p26, %r42, %r7;
	and.pred  	%p27, %p26, %p25;
	selp.u32 	%r43, 1, 0, %p27;
	add.s32 	%r44, %r41, %r43;
	add.s32 	%r45, %r8, 1;
	setp.lt.s32 	%p28, %r8, -1;
	setp.lt.s32 	%p29, %r45, %r2;
	selp.b32 	%r46, %r45, 0, %p29;
	selp.b32 	%r47, %r12, %r46, %p28;
	mul.lo.s32 	%r48, %r47, %r3;
	add.s32 	%r49, %r19, %r48;
	cvt.s64.s32 	%rd18, %r49;
	add.s64 	%rd19, %rd5, %rd18;
	ld.global.u8 	%rs7, [%rd19];
	setp.eq.s16 	%p30, %rs7, 88;
	setp.ne.s32 	%p31, %r49, %r7;
	and.pred  	%p32, %p31, %p30;
	selp.u32 	%r50, 1, 0, %p32;
	add.s32 	%r51, %r44, %r50;
	add.s32 	%r52, %r23, %r48;
	cvt.s64.s32 	%rd20, %r52;
	add.s64 	%rd21, %rd5, %rd20;
	ld.global.u8 	%rs8, [%rd21];
	setp.eq.s16 	%p33, %rs8, 88;
	setp.ne.s32 	%p34, %r52, %r7;
	and.pred  	%p35, %p34, %p33;
	selp.u32 	%r53, 1, 0, %p35;
	add.s32 	%r54, %r51, %r53;
	add.s32 	%r55, %r29, %r48;
	cvt.s64.s32 	%rd22, %r55;
	add.s64 	%rd23, %rd5, %rd22;
	ld.global.u8 	%rs9, [%rd23];
	setp.eq.s16 	%p36, %rs9, 88;
	setp.ne.s32 	%p37, %r55, %r7;
	and.pred  	%p38, %p37, %p36;
	selp.u32 	%r56, 1, 0, %p38;
	add.s32 	%r1, %r54, %r56;
	cvt.s64.s32 	%rd24, %r7;
	mul.wide.s32 	%rd25, %r7, 4;
	add.s64 	%rd26, %rd4, %rd25;
	st.global.u32 	[%rd26], %r1;
	add.s64 	%rd1, %rd5, %rd24;
	ld.global.u8 	%rs10, [%rd1];
	setp.ne.s16 	%p39, %rs10, 88;
	@%p39 bra 	$L__BB0_6;
	setp.gt.u32 	%p41, %r1, 1;
	@%p41 bra 	$L__BB0_3;
	mov.b16 	%rs14, 45;
	st.global.u8 	[%rd1], %rs14;
	bra.uni 	$L__BB0_8;
$L__BB0_3:
	setp.gt.u32 	%p42, %r1, 3;
	@%p42 bra 	$L__BB0_5;
	mov.b16 	%rs13, 88;
	st.global.u8 	[%rd1], %rs13;
	bra.uni 	$L__BB0_8;
$L__BB0_5:
	mov.b16 	%rs12, 45;
	st.global.u8 	[%rd1], %rs12;
	bra.uni 	$L__BB0_8;
$L__BB0_6:
	setp.ne.s32 	%p40, %r1, 3;
	@%p40 bra 	$L__BB0_8;
	mov.b16 	%rs11, 88;
	st.global.u8 	[%rd1], %rs11;
$L__BB0_8:
	ret;

}


// ===== COMPILED SASS (sm_100) =====

	.target	sm_100

	.elftype	@"ET_EXEC"


//--------------------- .note.nv.tkinfo           --------------------------
	.section	.note.nv.tkinfo,"",@"SHT_NOTE"
	.sectionflags	@"SHF_NOTE_NV_TKINFO"
	.tkinfo
        /*0018*/ 	.word	0x00000002
        /*0030*/ 	.string	""
        /*0030*/ 	.string	"ptxas"
        /*0030*/ 	.string	"Cuda compilation tools, release 13.0, V13.0.88"
        /*0030*/ 	.string	"Build cuda_13.0.r13.0/compiler.36424714_0"
        /*0030*/ 	.string	"-arch sm_100 -m 64 "



//--------------------- .note.nv.cuinfo           --------------------------
	.section	.note.nv.cuinfo,"",@"SHT_NOTE"
	.sectionflags	@"SHF_NOTE_NV_CUINFO"
        /*0018*/ 	.short	0x0002
        /*001a*/ 	.short	0x0064
        /*001c*/ 	.short	0x0082
	.zero		2


//--------------------- .nv.info                  --------------------------
	.section	.nv.info,"",@"SHT_CUDA_INFO"
	.align	4


	//----- nvinfo : EIATTR_REGCOUNT
	.align		4
        /*0000*/ 	.byte	0x04, 0x2f
        /*0002*/ 	.short	(.L_1 - .L_0)
	.align		4
.L_0:
        /*0004*/ 	.word	index@(_Z9callCheckiiPcPi)
        /*0008*/ 	.word	0x00000020


	//----- nvinfo : EIATTR_FRAME_SIZE
	.align		4
.L_1:
        /*000c*/ 	.byte	0x04, 0x11
        /*000e*/ 	.short	(.L_3 - .L_2)
	.align		4
.L_2:
        /*0010*/ 	.word	index@(_Z9callCheckiiPcPi)
        /*0014*/ 	.word	0x00000000


	//----- nvinfo : EIATTR_MIN_STACK_SIZE
	.align		4
.L_3:
        /*0018*/ 	.byte	0x04, 0x12
        /*001a*/ 	.short	(.L_5 - .L_4)
	.align		4
.L_4:
        /*001c*/ 	.word	index@(_Z9callCheckiiPcPi)
        /*0020*/ 	.word	0x00000000
.L_5:


//--------------------- .nv.compat                --------------------------
	.section	.nv.compat,"",@"SHT_CUDA_COMPAT_INFO"
	.align	4
        /*0000*/ 	.byte	0x02, 0x09, 0x00, 0x00, 0x02, 0x02, 0x01, 0x00, 0x02, 0x05, 0x05, 0x00, 0x03, 0x07, 0x01, 0x01
        /*0010*/ 	.byte	0x02, 0x03, 0x00, 0x00, 0x02, 0x06, 0x01, 0x00, 0x04, 0x0b, 0x08, 0x00, 0x09, 0x00, 0x00, 0x00
        /*0020*/ 	.byte	0x00, 0x00, 0x00, 0x00


//--------------------- .nv.info._Z9callCheckiiPcPi --------------------------
	.section	.nv.info._Z9callCheckiiPcPi,"",@"SHT_CUDA_INFO"
	.sectionflags	@""
	.align	4


	//----- nvinfo : EIATTR_CUDA_API_VERSION
	.align		4
        /*0000*/ 	.byte	0x04, 0x37
        /*0002*/ 	.short	(.L_7 - .L_6)
.L_6:
        /*0004*/ 	.word	0x00000082


	//----- nvinfo : EIATTR_KPARAM_INFO
	.align		4
.L_7:
        /*0008*/ 	.byte	0x04, 0x17
        /*000a*/ 	.short	(.L_9 - .L_8)
.L_8:
        /*000c*/ 	.word	0x00000000
        /*0010*/ 	.short	0x0003
        /*0012*/ 	.short	0x0010
        /*0014*/ 	.byte	0x00, 0xf5, 0x21, 0x00


	//----- nvinfo : EIATTR_KPARAM_INFO
	.align		4
.L_9:
        /*0018*/ 	.byte	0x04, 0x17
        /*001a*/ 	.short	(.L_11 - .L_10)
.L_10:
        /*001c*/ 	.word	0x00000000
        /*0020*/ 	.short	0x0002
        /*0022*/ 	.short	0x0008
        /*0024*/ 	.byte	0x00, 0xf5, 0x21, 0x00


	//----- nvinfo : EIATTR_KPARAM_INFO
	.align		4
.L_11:
        /*0028*/ 	.byte	0x04, 0x17
        /*002a*/ 	.short	(.L_13 - .L_12)
.L_12:
        /*002c*/ 	.word	0x00000000
        /*0030*/ 	.short	0x0001
        /*0032*/ 	.short	0x0004
        /*0034*/ 	.byte	0x00, 0xf0, 0x11, 0x00


	//----- nvinfo : EIATTR_KPARAM_INFO
	.align		4
.L_13:
        /*0038*/ 	.byte	0x04, 0x17
        /*003a*/ 	.short	(.L_15 - .L_14)
.L_14:
        /*003c*/ 	.word	0x00000000
        /*0040*/ 	.short	0x0000
        /*0042*/ 	.short	0x0000
        /*0044*/ 	.byte	0x00, 0xf0, 0x11, 0x00


	//----- nvinfo : EIATTR_SPARSE_MMA_MASK
	.align		4
.L_15:
        /*0048*/ 	.byte	0x03, 0x50
        /*004a*/ 	.short	0x0000


	//----- nvinfo : EIATTR_MAXREG_COUNT
	.align		4
        /*004c*/ 	.byte	0x03, 0x1b
        /*004e*/ 	.short	0x00ff


	//----- nvinfo : EIATTR_MERCURY_ISA_VERSION
	.align		4
        /*0050*/ 	.byte	0x03, 0x5f
        /*0052*/ 	.short	0x0101


	//----- nvinfo : EIATTR_VRC_CTA_INIT_COUNT
	.align		4
        /*0054*/ 	.byte	0x02, 0x4a
	.zero		1
	.zero		1


	//----- nvinfo : EIATTR_EXIT_INSTR_OFFSETS
	.align		4
        /*0058*/ 	.byte	0x04, 0x1c
        /*005a*/ 	.short	(.L_17 - .L_16)


	//   ....[0]....
.L_16:
        /*005c*/ 	.word	0x00000900


	//   ....[1]....
        /*0060*/ 	.word	0x00000940


	//   ....[2]....
        /*0064*/ 	.word	0x00000970


	//   ....[3]....
        /*0068*/ 	.word	0x00000990


	//   ....[4]....
        /*006c*/ 	.word	0x000009c0


	//----- nvinfo : EIATTR_CRS_STACK_SIZE
	.align		4
.L_17:
        /*0070*/ 	.byte	0x04, 0x1e
        /*0072*/ 	.short	(.L_19 - .L_18)
.L_18:
        /*0074*/ 	.word	0x00000000


	//----- nvinfo : EIATTR_CBANK_PARAM_SIZE
	.align		4
.L_19:
        /*0078*/ 	.byte	0x03, 0x19
        /*007a*/ 	.short	0x0018


	//----- nvinfo : EIATTR_PARAM_CBANK
	.align		4
        /*007c*/ 	.byte	0x04, 0x0a
        /*007e*/ 	.short	(.L_21 - .L_20)
	.align		4
.L_20:
        /*0080*/ 	.word	index@(.nv.constant0._Z9callCheckiiPcPi)
        /*0084*/ 	.short	0x0380
        /*0086*/ 	.short	0x0018


	//----- nvinfo : EIATTR_SW_WAR
	.align		4
.L_21:
        /*0088*/ 	.byte	0x04, 0x36
        /*008a*/ 	.short	(.L_23 - .L_22)
.L_22:
        /*008c*/ 	.word	0x00000008
.L_23:


//--------------------- .nv.callgraph             --------------------------
	.section	.nv.callgraph,"",@"SHT_CUDA_CALLGRAPH"
	.align	4
	.sectionentsize	8
	.align		4
        /*0000*/ 	.word	0x00000000
	.align		4
        /*0004*/ 	.word	0xffffffff
	.align		4
        /*0008*/ 	.word	0x00000000
	.align		4
        /*000c*/ 	.word	0xfffffffe
	.align		4
        /*0010*/ 	.word	0x00000000
	.align		4
        /*0014*/ 	.word	0xfffffffd
	.align		4
        /*0018*/ 	.word	0x00000000
	.align		4
        /*001c*/ 	.word	0xfffffffc


//--------------------- .text._Z9callCheckiiPcPi  --------------------------
	.section	.text._Z9callCheckiiPcPi,"ax",@progbits
	.align	128
        .global         _Z9callCheckiiPcPi
        .type           _Z9callCheckiiPcPi,@function
        .size           _Z9callCheckiiPcPi,(.L_x_2 - _Z9callCheckiiPcPi)
        .other          _Z9callCheckiiPcPi,@"STO_CUDA_ENTRY STV_DEFAULT"
_Z9callCheckiiPcPi:
.text._Z9callCheckiiPcPi:
[----:B------:R-:W-:Y:S08]  /*0000*/  LDC R1, c[0x0][0x37c] ;  /* 0x0000df00ff017b82 */ /* 0x000ff00000000800 */
[----:B------:R-:W0:Y:S01]  /*0010*/  LDC R19, c[0x0][0x384] ;  /* 0x0000e100ff137b82 */ /* 0x000e220000000800 */
[----:B------:R-:W1:Y:S01]  /*0020*/  S2R R5, SR_TID.X ;  /* 0x0000000000057919 */ /* 0x000e620000002100 */
[----:B------:R-:W2:Y:S06]  /*0030*/  LDCU.64 UR6, c[0x0][0x388] ;  /* 0x00007100ff0677ac */ /* 0x000eac0008000a00 */
[----:B------:R-:W1:Y:S08]  /*0040*/  S2UR UR4, SR_CTAID.X ;  /* 0x00000000000479c3 */ /* 0x000e700000002500 */
[----:B------:R-:W1:Y:S01]  /*0050*/  LDC R0, c[0x0][0x360] ;  /* 0x0000d800ff007b82 */ /* 0x000e620000000800 */
[----:B0-----:R-:W-:Y:S01]  /*0060*/  IABS R7, R19 ;  /* 0x0000001300077213 */ /* 0x001fe20000000000 */
[----:B------:R-:W-:-:S03]  /*0070*/  VIADD R17, R19, 0xffffffff ;  /* 0xffffffff13117836 */ /* 0x000fc60000000000 */
[----:B------:R-:W0:Y:S01]  /*0080*/  I2F.RP R4, R7 ;  /* 0x0000000700047306 */ /* 0x000e220000209400 */
[----:B-1----:R-:W-:Y:S01]  /*0090*/  IMAD R0, R0, UR4, R5 ;  /* 0x0000000400007c24 */ /* 0x002fe2000f8e0205 */
[----:B------:R-:W1:Y:S06]  /*00a0*/  LDCU.64 UR4, c[0x0][0x358] ;  /* 0x00006b00ff0477ac */ /* 0x000e6c0008000a00 */
[----:B0-----:R-:W0:Y:S02]  /*00b0*/  MUFU.RCP R4, R4 ;  /* 0x0000000400047308 */ /* 0x001e240000001000 */
[----:B0-----:R-:W-:Y:S01]  /*00c0*/  VIADD R2, R4, 0xffffffe ;  /* 0x0ffffffe04027836 */ /* 0x001fe20000000000 */
[----:B------:R-:W-:-:S05]  /*00d0*/  IABS R4, R0 ;  /* 0x0000000000047213 */ /* 0x000fca0000000000 */
[----:B------:R0:W3:Y:S02]  /*00e0*/  F2I.FTZ.U32.TRUNC.NTZ R3, R2 ;  /* 0x0000000200037305 */ /* 0x0000e4000021f000 */
[----:B0-----:R-:W-:Y:S02]  /*00f0*/  IMAD.MOV.U32 R2, RZ, RZ, RZ ;  /* 0x000000ffff027224 */ /* 0x001fe400078e00ff */
[----:B---3--:R-:W-:-:S04]  /*0100*/  IMAD.MOV R6, RZ, RZ, -R3 ;  /* 0x000000ffff067224 */ /* 0x008fc800078e0a03 */
[----:B------:R-:W-:-:S04]  /*0110*/  IMAD R5, R6, R7, RZ ;  /* 0x0000000706057224 */ /* 0x000fc800078e02ff */
[----:B------:R-:W-:-:S06]  /*0120*/  IMAD.HI.U32 R3, R3, R5, R2 ;  /* 0x0000000503037227 */ /* 0x000fcc00078e0002 */
[----:B------:R-:W-:-:S04]  /*0130*/  IMAD.HI.U32 R3, R3, R4, RZ ;  /* 0x0000000403037227 */ /* 0x000fc800078e00ff */
[----:B------:R-:W-:-:S04]  /*0140*/  IMAD.MOV R5, RZ, RZ, -R3 ;  /* 0x000000ffff057224 */ /* 0x000fc800078e0a03 */
[----:B------:R-:W-:Y:S01]  /*0150*/  IMAD R2, R7, R5, R4 ;  /* 0x0000000507027224 */ /* 0x000fe200078e0204 */
[----:B------:R-:W-:-:S04]  /*0160*/  LOP3.LUT R4, R0, R19, RZ, 0x3c, !PT ;  /* 0x0000001300047212 */ /* 0x000fc800078e3cff */
[----:B------:R-:W-:Y:S02]  /*0170*/  ISETP.GT.U32.AND P1, PT, R7, R2, PT ;  /* 0x000000020700720c */ /* 0x000fe40003f24070 */
[----:B------:R-:W-:-:S11]  /*0180*/  ISETP.GE.AND P2, PT, R4, RZ, PT ;  /* 0x000000ff0400720c */ /* 0x000fd60003f46270 */
[----:B------:R-:W-:Y:S02]  /*0190*/  @!P1 IMAD.IADD R2, R2, 0x1, -R7 ;  /* 0x0000000102029824 */ /* 0x000fe400078e0a07 */
[----:B------:R-:W-:Y:S01]  /*01a0*/  @!P1 VIADD R3, R3, 0x1 ;  /* 0x0000000103039836 */ /* 0x000fe20000000000 */
[----:B------:R-:W-:Y:S02]  /*01b0*/  ISETP.NE.AND P1, PT, R19, RZ, PT ;  /* 0x000000ff1300720c */ /* 0x000fe40003f25270 */
[----:B------:R-:W-:Y:S02]  /*01c0*/  ISETP.GE.U32.AND P0, PT, R2, R7, PT ;  /* 0x000000070200720c */ /* 0x000fe40003f06070 */
[----:B------:R-:W0:Y:S11]  /*01d0*/  LDC R2, c[0x0][0x380] ;  /* 0x0000e000ff027b82 */ /* 0x000e360000000800 */
[----:B------:R-:W-:Y:S01]  /*01e0*/  @P0 VIADD R3, R3, 0x1 ;  /* 0x0000000103030836 */ /* 0x000fe20000000000 */
[----:B------:R-:W-:-:S03]  /*01f0*/  ISETP.GE.AND P0, PT, R19, RZ, PT ;  /* 0x000000ff1300720c */ /* 0x000fc60003f06270 */
[----:B------:R-:W-:Y:S01]  /*0200*/  @!P2 IMAD.MOV R3, RZ, RZ, -R3 ;  /* 0x000000ffff03a224 */ /* 0x000fe200078e0a03 */
[----:B------:R-:W-:-:S04]  /*0210*/  @!P1 LOP3.LUT R3, RZ, R19, RZ, 0x33, !PT ;  /* 0x00000013ff039212 */ /* 0x000fc800078e33ff */
[C---:B------:R-:W-:Y:S01]  /*0220*/  ISETP.GE.AND P1, PT, R3.reuse, 0x1, PT ;  /* 0x000000010300780c */ /* 0x040fe20003f26270 */
[----:B------:R-:W-:Y:S02]  /*0230*/  IMAD.MOV R4, RZ, RZ, -R3 ;  /* 0x000000ffff047224 */ /* 0x000fe400078e0a03 */
[C---:B------:R-:W-:Y:S01]  /*0240*/  VIADD R5, R3.reuse, 0xffffffff ;  /* 0xffffffff03057836 */ /* 0x040fe20000000000 */
[----:B0-----:R-:W-:Y:S01]  /*0250*/  ISETP.GT.AND P2, PT, R3, R2, PT ;  /* 0x000000020300720c */ /* 0x001fe20003f44270 */
[----:B------:R-:W-:Y:S02]  /*0260*/  IMAD R4, R19, R4, R0 ;  /* 0x0000000413047224 */ /* 0x000fe400078e0200 */
[----:B------:R-:W-:Y:S01]  /*0270*/  VIADD R12, R2, 0xffffffff ;  /* 0xffffffff020c7836 */ /* 0x000fe20000000000 */
[----:B------:R-:W-:Y:S01]  /*0280*/  SEL R7, R5, RZ, !P2 ;  /* 0x000000ff05077207 */ /* 0x000fe20005000000 */
[C---:B------:R-:W-:Y:S01]  /*0290*/  VIADD R5, R4.reuse, 0xffffffff ;  /* 0xffffffff04057836 */ /* 0x040fe20000000000 */
[----:B------:R-:W-:-:S02]  /*02a0*/  ISETP.GE.AND P3, PT, R4, RZ, PT ;  /* 0x000000ff0400720c */ /* 0x000fc40003f66270 */
[C---:B------:R-:W-:Y:S02]  /*02b0*/  SEL R16, R4.reuse, RZ, P0 ;  /* 0x000000ff04107207 */ /* 0x040fe40000000000 */
[----:B------:R-:W-:Y:S02]  /*02c0*/  ISETP.GE.AND P2, PT, R4, -0x1, PT ;  /* 0xffffffff0400780c */ /* 0x000fe40003f46270 */
[----:B------:R-:W-:Y:S02]  /*02d0*/  SEL R8, R12, R7, !P1 ;  /* 0x000000070c087207 */ /* 0x000fe40004800000 */
[C---:B------:R-:W-:Y:S01]  /*02e0*/  ISETP.GE.AND P1, PT, R4.reuse, 0x1, PT ;  /* 0x000000010400780c */ /* 0x040fe20003f26270 */
[----:B------:R-:W-:Y:S01]  /*02f0*/  VIADD R4, R4, 0x1 ;  /* 0x0000000104047836 */ /* 0x000fe20000000000 */
[----:B------:R-:W-:Y:S02]  /*0300*/  SEL R16, R17, R16, !P3 ;  /* 0x0000001011107207 */ /* 0x000fe40005800000 */
[----:B------:R-:W-:-:S02]  /*0310*/  SEL R6, R5, RZ, P0 ;  /* 0x000000ff05067207 */ /* 0x000fc40000000000 */
[-C--:B------:R-:W-:Y:S01]  /*0320*/  ISETP.GE.AND P0, PT, R4, R19.reuse, PT ;  /* 0x000000130400720c */ /* 0x080fe20003f06270 */
[-C--:B------:R-:W-:Y:S01]  /*0330*/  IMAD R11, R8, R19.reuse, R16 ;  /* 0x00000013080b7224 */ /* 0x080fe200078e0210 */
[----:B------:R-:W-:Y:S02]  /*0340*/  SEL R6, R17, R6, !P1 ;  /* 0x0000000611067207 */ /* 0x000fe40004800000 */
[----:B------:R-:W-:Y:S02]  /*0350*/  @P2 SEL R17, R4, RZ, !P0 ;  /* 0x000000ff04112207 */ /* 0x000fe40004000000 */
[----:B------:R-:W-:Y:S01]  /*0360*/  ISETP.GE.AND P1, PT, R3, R2, PT ;  /* 0x000000020300720c */ /* 0x000fe20003f26270 */
[CC--:B------:R-:W-:Y:S01]  /*0370*/  IMAD R13, R8.reuse, R19.reuse, R6 ;  /* 0x00000013080d7224 */ /* 0x0c0fe200078e0206 */
[----:B--2---:R-:W-:Y:S01]  /*0380*/  IADD3 R26, P3, PT, R11, UR6, RZ ;  /* 0x000000060b1a7c10 */ /* 0x004fe2000ff7e0ff */
[----:B------:R-:W-:Y:S01]  /*0390*/  IMAD R15, R8, R19, R17 ;  /* 0x00000013080f7224 */ /* 0x000fe200078e0211 */
[----:B------:R-:W-:-:S02]  /*03a0*/  ISETP.GE.AND P0, PT, R3, RZ, PT ;  /* 0x000000ff0300720c */ /* 0x000fc40003f06270 */
[----:B------:R-:W-:Y:S02]  /*03b0*/  SEL R5, R3, RZ, !P1 ;  /* 0x000000ff03057207 */ /* 0x000fe40004800000 */
[----:B------:R-:W-:Y:S02]  /*03c0*/  LEA.HI.X.SX32 R27, R11, UR7, 0x1, P3 ;  /* 0x000000070b1b7c11 */ /* 0x000fe400098f0eff */
[C---:B------:R-:W-:Y:S02]  /*03d0*/  IADD3 R24, P2, PT, R13.reuse, UR6, RZ ;  /* 0x000000060d187c10 */ /* 0x040fe4000ff5e0ff */
[----:B------:R-:W-:Y:S01]  /*03e0*/  SEL R22, R12, R5, !P0 ;  /* 0x000000050c167207 */ /* 0x000fe20004000000 */
[----:B-1----:R-:W2:Y:S01]  /*03f0*/  LDG.E.U8 R10, desc[UR4][R26.64] ;  /* 0x000000041a0a7981 */ /* 0x002ea2000c1e1100 */
[----:B------:R-:W-:Y:S02]  /*0400*/  LEA.HI.X.SX32 R25, R13, UR7, 0x1, P2 ;  /* 0x000000070d197c11 */ /* 0x000fe400090f0eff */
[----:B------:R-:W-:Y:S01]  /*0410*/  IADD3 R4, P1, PT, R15, UR6, RZ ;  /* 0x000000060f047c10 */ /* 0x000fe2000ff3e0ff */
[CC--:B------:R-:W-:Y:S01]  /*0420*/  IMAD R21, R22.reuse, R19.reuse, R6 ;  /* 0x0000001316157224 */ /* 0x0c0fe200078e0206 */
[----:B------:R-:W-:Y:S01]  /*0430*/  ISETP.GE.AND P0, PT, R3, -0x1, PT ;  /* 0xffffffff0300780c */ /* 0x000fe20003f06270 */
[----:B------:R0:W3:Y:S01]  /*0440*/  LDG.E.U8 R14, desc[UR4][R24.64] ;  /* 0x00000004180e7981 */ /* 0x0000e2000c1e1100 */
[----:B------:R-:W-:Y:S01]  /*0450*/  LEA.HI.X.SX32 R5, R15, UR7, 0x1, P1 ;  /* 0x000000070f057c11 */ /* 0x000fe200088f0eff */
[----:B------:R-:W-:Y:S01]  /*0460*/  VIADD R7, R3, 0x1 ;  /* 0x0000000103077836 */ /* 0x000fe20000000000 */
[----:B------:R-:W-:Y:S01]  /*0470*/  IADD3 R8, P1, PT, R21, UR6, RZ ;  /* 0x0000000615087c10 */ /* 0x000fe2000ff3e0ff */
[----:B------:R-:W-:-:S02]  /*0480*/  IMAD R23, R22, R19, R16 ;  /* 0x0000001316177224 */ /* 0x000fc400078e0210 */
[----:B------:R1:W4:Y:S01]  /*0490*/  LDG.E.U8 R18, desc[UR4][R4.64] ;  /* 0x0000000404127981 */ /* 0x000322000c1e1100 */
[----:B------:R-:W-:Y:S02]  /*04a0*/  LEA.HI.X.SX32 R9, R21, UR7, 0x1, P1 ;  /* 0x0000000715097c11 */ /* 0x000fe400088f0eff */
[----:B------:R-:W-:Y:S02]  /*04b0*/  ISETP.GE.AND P1, PT, R7, R2, PT ;  /* 0x000000020700720c */ /* 0x000fe40003f26270 */
[----:B------:R-:W-:Y:S01]  /*04c0*/  IADD3 R2, P2, PT, R23, UR6, RZ ;  /* 0x0000000617027c10 */ /* 0x000fe2000ff5e0ff */
[----:B------:R5:W4:Y:S01]  /*04d0*/  LDG.E.U8 R20, desc[UR4][R8.64] ;  /* 0x0000000408147981 */ /* 0x000b22000c1e1100 */
[----:B0-----:R-:W-:Y:S01]  /*04e0*/  IMAD R25, R22, R19, R17 ;  /* 0x0000001316197224 */ /* 0x001fe200078e0211 */
[----:B------:R-:W-:Y:S02]  /*04f0*/  @P0 SEL R12, R7, RZ, !P1 ;  /* 0x000000ff070c0207 */ /* 0x000fe40004800000 */
[----:B------:R-:W-:-:S02]  /*0500*/  LEA.HI.X.SX32 R3, R23, UR7, 0x1, P2 ;  /* 0x0000000717037c11 */ /* 0x000fc400090f0eff */
[C---:B-1----:R-:W-:Y:S01]  /*0510*/  IADD3 R4, P0, PT, R25.reuse, UR6, RZ ;  /* 0x0000000619047c10 */ /* 0x042fe2000ff1e0ff */
[CC--:B------:R-:W-:Y:S02]  /*0520*/  IMAD R27, R12.reuse, R19.reuse, R6 ;  /* 0x000000130c1b7224 */ /* 0x0c0fe400078e0206 */
[----:B------:R0:W4:Y:S01]  /*0530*/  LDG.E.U8 R22, desc[UR4][R2.64] ;  /* 0x0000000402167981 */ /* 0x000122000c1e1100 */
[----:B------:R-:W-:Y:S02]  /*0540*/  LEA.HI.X.SX32 R5, R25, UR7, 0x1, P0 ;  /* 0x0000000719057c11 */ /* 0x000fe400080f0eff */
[C---:B------:R-:W-:Y:S01]  /*0550*/  IADD3 R6, P0, PT, R27.reuse, UR6, RZ ;  /* 0x000000061b067c10 */ /* 0x040fe2000ff1e0ff */
[CC--:B------:R-:W-:Y:S02]  /*0560*/  IMAD R29, R12.reuse, R19.reuse, R16 ;  /* 0x000000130c1d7224 */ /* 0x0c0fe400078e0210 */
[----:B------:R-:W4:Y:S01]  /*0570*/  LDG.E.U8 R4, desc[UR4][R4.64] ;  /* 0x0000000404047981 */ /* 0x000f22000c1e1100 */
[----:B------:R-:W-:Y:S01]  /*0580*/  LEA.HI.X.SX32 R7, R27, UR7, 0x1, P0 ;  /* 0x000000071b077c11 */ /* 0x000fe200080f0eff */
[----:B------:R-:W-:Y:S01]  /*0590*/  IMAD R17, R12, R19, R17 ;  /* 0x000000130c117224 */ /* 0x000fe200078e0211 */
[----:B-----5:R-:W-:-:S03]  /*05a0*/  IADD3 R8, P0, PT, R29, UR6, RZ ;  /* 0x000000061d087c10 */ /* 0x020fc6000ff1e0ff */
[----:B------:R1:W5:Y:S01]  /*05b0*/  LDG.E.U8 R6, desc[UR4][R6.64] ;  /* 0x0000000406067981 */ /* 0x000362000c1e1100 */
[----:B------:R-:W-:Y:S02]  /*05c0*/  LEA.HI.X.SX32 R9, R29, UR7, 0x1, P0 ;  /* 0x000000071d097c11 */ /* 0x000fe400080f0eff */
[----:B0-----:R-:W-:-:S03]  /*05d0*/  IADD3 R2, P0, PT, R17, UR6, RZ ;  /* 0x0000000611027c10 */ /* 0x001fc6000ff1e0ff */
[----:B------:R-:W5:Y:S01]  /*05e0*/  LDG.E.U8 R8, desc[UR4][R8.64] ;  /* 0x0000000408087981 */ /* 0x000f62000c1e1100 */
[----:B------:R-:W-:-:S05]  /*05f0*/  LEA.HI.X.SX32 R3, R17, UR7, 0x1, P0 ;  /* 0x0000000711037c11 */ /* 0x000fca00080f0eff */
[----:B------:R0:W5:Y:S01]  /*0600*/  LDG.E.U8 R2, desc[UR4][R2.64] ;  /* 0x0000000402027981 */ /* 0x000162000c1e1100 */
[----:B-1----:R-:W-:Y:S01]  /*0610*/  IMAD.MOV.U32 R7, RZ, RZ, 0x2 ;  /* 0x00000002ff077424 */ /* 0x002fe200078e00ff */
[----:B--2---:R-:W-:-:S04]  /*0620*/  ISETP.NE.AND P0, PT, R10, 0x58, PT ;  /* 0x000000580a00780c */ /* 0x004fc80003f05270 */
[----:B------:R-:W-:Y:S02]  /*0630*/  ISETP.NE.AND P0, PT, R11, R0, !P0 ;  /* 0x000000000b00720c */ /* 0x000fe40004705270 */
[----:B---3--:R-:W-:-:S04]  /*0640*/  ISETP.NE.AND P2, PT, R14, 0x58, PT ;  /* 0x000000580e00780c */ /* 0x008fc80003f45270 */
[----:B------:R-:W-:Y:S02]  /*0650*/  ISETP.NE.AND P2, PT, R13, R0, !P2 ;  /* 0x000000000d00720c */ /* 0x000fe40005745270 */
[----:B----4-:R-:W-:-:S04]  /*0660*/  ISETP.NE.AND P1, PT, R18, 0x58, PT ;  /* 0x000000581200780c */ /* 0x010fc80003f25270 */
[----:B------:R-:W-:Y:S01]  /*0670*/  ISETP.NE.AND P1, PT, R15, R0, !P1 ;  /* 0x000000000f00720c */ /* 0x000fe20004f25270 */
[----:B------:R-:W-:Y:S01]  /*0680*/  @!P0 IMAD.MOV R7, RZ, RZ, 0x1 ;  /* 0x00000001ff078424 */ /* 0x000fe200078e02ff */
[----:B------:R-:W-:Y:S02]  /*0690*/  SEL R5, RZ, 0x1, !P0 ;  /* 0x00000001ff057807 */ /* 0x000fe40004000000 */
[----:B------:R-:W-:-:S03]  /*06a0*/  ISETP.NE.AND P0, PT, R20, 0x58, PT ;  /* 0x000000581400780c */ /* 0x000fc60003f05270 */
[----:B------:R-:W-:Y:S01]  /*06b0*/  @!P2 IMAD.MOV R7, RZ, RZ, R5 ;  /* 0x000000ffff07a224 */ /* 0x000fe200078e0205 */
[-C--:B------:R-:W-:Y:S02]  /*06c0*/  ISETP.NE.AND P0, PT, R21, R0.reuse, !P0 ;  /* 0x000000001500720c */ /* 0x080fe40004705270 */
[----:B------:R-:W-:Y:S01]  /*06d0*/  ISETP.NE.AND P2, PT, R22, 0x58, PT ;  /* 0x000000581600780c */ /* 0x000fe20003f45270 */
[----:B0-----:R-:W-:Y:S02]  /*06e0*/  VIADD R3, R7, 0x1 ;  /* 0x0000000107037836 */ /* 0x001fe40000000000 */
[----:B------:R-:W-:Y:S01]  /*06f0*/  @!P1 IMAD.MOV R3, RZ, RZ, R7 ;  /* 0x000000ffff039224 */ /* 0x000fe200078e0207 */
[----:B------:R-:W-:Y:S02]  /*0700*/  ISETP.NE.AND P1, PT, R23, R0, !P2 ;  /* 0x000000001700720c */ /* 0x000fe40005725270 */
[----:B------:R-:W-:Y:S01]  /*0710*/  ISETP.NE.AND P2, PT, R4, 0x58, PT ;  /* 0x000000580400780c */ /* 0x000fe20003f45270 */
[----:B------:R-:W-:-:S04]  /*0720*/  VIADD R5, R3, 0x1 ;  /* 0x0000000103057836 */ /* 0x000fc80000000000 */
[----:B------:R-:W-:Y:S01]  /*0730*/  @!P0 IMAD.MOV R5, RZ, RZ, R3 ;  /* 0x000000ffff058224 */ /* 0x000fe200078e0203 */
[-C--:B------:R-:W-:Y:S02]  /*0740*/  ISETP.NE.AND P0, PT, R25, R0.reuse, !P2 ;  /* 0x000000001900720c */ /* 0x080fe40005705270 */
[----:B-----5:R-:W-:Y:S01]  /*0750*/  ISETP.NE.AND P2, PT, R6, 0x58, PT ;  /* 0x000000580600780c */ /* 0x020fe20003f45270 */
[----:B------:R-:W-:Y:S02]  /*0760*/  VIADD R3, R5, 0x1 ;  /* 0x0000000105037836 */ /* 0x000fe40000000000 */
[----:B------:R-:W-:Y:S01]  /*0770*/  @!P1 IMAD.MOV R3, RZ, RZ, R5 ;  /* 0x000000ffff039224 */ /* 0x000fe200078e0205 */
[----:B------:R-:W-:Y:S01]  /*0780*/  ISETP.NE.AND P1, PT, R27, R0, !P2 ;  /* 0x000000001b00720c */ /* 0x000fe20005725270 */
[----:B------:R-:W0:Y:S01]  /*0790*/  LDC.64 R4, c[0x0][0x390] ;  /* 0x0000e400ff047b82 */ /* 0x000e220000000a00 */
[----:B------:R-:W-:Y:S01]  /*07a0*/  ISETP.NE.AND P2, PT, R8, 0x58, PT ;  /* 0x000000580800780c */ /* 0x000fe20003f45270 */
[----:B------:R-:W-:-:S04]  /*07b0*/  VIADD R6, R3, 0x1 ;  /* 0x0000000103067836 */ /* 0x000fc80000000000 */
[----:B------:R-:W-:Y:S01]  /*07c0*/  @!P0 IMAD.MOV R6, RZ, RZ, R3 ;  /* 0x000000ffff068224 */ /* 0x000fe200078e0203 */
[-C--:B------:R-:W-:Y:S02]  /*07d0*/  ISETP.NE.AND P0, PT, R29, R0.reuse, !P2 ;  /* 0x000000001d00720c */ /* 0x080fe40005705270 */
[----:B------:R-:W-:Y:S01]  /*07e0*/  ISETP.NE.AND P2, PT, R2, 0x58, PT ;  /* 0x000000580200780c */ /* 0x000fe20003f45270 */
[----:B------:R-:W-:Y:S02]  /*07f0*/  VIADD R3, R6, 0x1 ;  /* 0x0000000106037836 */ /* 0x000fe40000000000 */
[----:B------:R-:W-:Y:S01]  /*0800*/  @!P1 IMAD.MOV R3, RZ, RZ, R6 ;  /* 0x000000ffff039224 */ /* 0x000fe200078e0206 */
[----:B------:R-:W-:-:S03]  /*0810*/  ISETP.NE.AND P1, PT, R17, R0, !P2 ;  /* 0x000000001100720c */ /* 0x000fc60005725270 */
[----:B------:R-:W-:-:S04]  /*0820*/  VIADD R6, R3, 0x1 ;  /* 0x0000000103067836 */ /* 0x000fc80000000000 */
[----:B------:R-:W-:Y:S01]  /*0830*/  @!P0 IMAD.MOV R6, RZ, RZ, R3 ;  /* 0x000000ffff068224 */ /* 0x000fe200078e0203 */
[----:B------:R-:W-:-:S03]  /*0840*/  IADD3 R2, P0, PT, R0, UR6, RZ ;  /* 0x0000000600027c10 */ /* 0x000fc6000ff1e0ff */
[----:B------:R-:W-:Y:S01]  /*0850*/  VIADD R7, R6, 0x1 ;  /* 0x0000000106077836 */ /* 0x000fe20000000000 */
[C---:B------:R-:W-:Y:S01]  /*0860*/  LEA.HI.X.SX32 R3, R0.reuse, UR7, 0x1, P0 ;  /* 0x0000000700037c11 */ /* 0x040fe200080f0eff */
[----:B0-----:R-:W-:-:S04]  /*0870*/  IMAD.WIDE R4, R0, 0x4, R4 ;  /* 0x0000000400047825 */ /* 0x001fc800078e0204 */
[----:B------:R-:W-:-:S05]  /*0880*/  @!P1 IMAD.MOV R7, RZ, RZ, R6 ;  /* 0x000000ffff079224 */ /* 0x000fca00078e0206 */
[----:B------:R0:W-:Y:S04]  /*0890*/  STG.E desc[UR4][R4.64], R7 ;  /* 0x0000000704007986 */ /* 0x0001e8000c101904 */
[----:B------:R-:W2:Y:S02]  /*08a0*/  LDG.E.U8 R0, desc[UR4][R2.64] ;  /* 0x0000000402007981 */ /* 0x000ea4000c1e1100 */
[----:B--2---:R-:W-:-:S13]  /*08b0*/  ISETP.NE.AND P0, PT, R0, 0x58, PT ;  /* 0x000000580000780c */ /* 0x004fda0003f05270 */
[----:B0-----:R-:W-:Y:S05]  /*08c0*/  @P0 BRA `(.L_x_0) ;  /* 0x00000000002c0947 */ /* 0x001fea0003800000 */
[----:B------:R-:W-:Y:S01]  /*08d0*/  ISETP.GT.U32.AND P0, PT, R7, 0x1, PT ;  /* 0x000000010700780c */ /* 0x000fe20003f04070 */
[----:B------:R-:W-:-:S12]  /*08e0*/  IMAD.MOV.U32 R0, RZ, RZ, 0x2d ;  /* 0x0000002dff007424 */ /* 0x000fd800078e00ff */
[----:B------:R0:W-:Y:S01]  /*08f0*/  @!P0 STG.E.U8 desc[UR4][R2.64], R0 ;  /* 0x0000000002008986 */ /* 0x0001e2000c101104 */
[----:B------:R-:W-:Y:S05]  /*0900*/  @!P0 EXIT ;  /* 0x000000000000894d */ /* 0x000fea0003800000 */
[----:B------:R-:W-:Y:S01]  /*0910*/  ISETP.GT.U32.AND P0, PT, R7, 0x3, PT ;  /* 0x000000030700780c */ /* 0x000fe20003f04070 */
[----:B0-----:R-:W-:-:S12]  /*0920*/  IMAD.MOV.U32 R0, RZ, RZ, 0x58 ;  /* 0x00000058ff007424 */ /* 0x001fd800078e00ff */
[----:B------:R0:W-:Y:S01]  /*0930*/  @!P0 STG.E.U8 desc[UR4][R2.64], R0 ;  /* 0x0000000002008986 */ /* 0x0001e2000c101104 */
[----:B------:R-:W-:Y:S05]  /*0940*/  @!P0 EXIT ;  /* 0x000000000000894d */ /* 0x000fea0003800000 */
[----:B0-----:R-:W-:-:S05]  /*0950*/  IMAD.MOV.U32 R0, RZ, RZ, 0x2d ;  /* 0x0000002dff007424 */ /* 0x001fca00078e00ff */
[----:B------:R-:W-:Y:S01]  /*0960*/  STG.E.U8 desc[UR4][R2.64], R0 ;  /* 0x0000000002007986 */ /* 0x000fe2000c101104 */
[----:B------:R-:W-:Y:S05]  /*0970*/  EXIT ;  /* 0x000000000000794d */ /* 0x000fea0003800000 */
.L_x_0:
[----:B------:R-:W-:-:S13]  /*0980*/  ISETP.NE.AND P0, PT, R7, 0x3, PT ;  /* 0x000000030700780c */ /* 0x000fda0003f05270 */
[----:B------:R-:W-:Y:S05]  /*0990*/  @P0 EXIT ;  /* 0x000000000000094d */ /* 0x000fea0003800000 */
[----:B------:R-:W-:-:S05]  /*09a0*/  IMAD.MOV.U32 R0, RZ, RZ, 0x58 ;  /* 0x00000058ff007424 */ /* 0x000fca00078e00ff */
[----:B------:R-:W-:Y:S01]  /*09b0*/  STG.E.U8 desc[UR4][R2.64], R0 ;  /* 0x0000000002007986 */ /* 0x000fe2000c101104 */
[----:B------:R-:W-:Y:S05]  /*09c0*/  EXIT ;  /* 0x000000000000794d */ /* 0x000fea0003800000 */
.L_x_1:
[----:B------:R-:W-:-:S00]  /*09d0*/  BRA `(.L_x_1) ;  /* 0xfffffffc00fc7947 */ /* 0x000fc0000383ffff */
[----:B------:R-:W-:-:S00]  /*09e0*/  NOP ;  /* 0x0000000000007918 */ /* 0x000fc00000000000 */
        /* <DEDUP_REMOVED lines=9> */
.L_x_2:


//--------------------- .nv.shared.reserved.0     --------------------------
	.section	.nv.shared.reserved.0,"aw",@nobits
	.weak		__nv_reservedSMEM_offset_0_alias
	.size		__nv_reservedSMEM_offset_0_alias, 0, 64
	.other		__nv_reservedSMEM_offset_0_alias,@"STO_CUDA_RESERVED_SHARED STV_DEFAULT"
__nv_reservedSMEM_offset_0_alias:
	.zero		0
	.zero		64


//--------------------- .nv.constant0._Z9callCheckiiPcPi --------------------------
	.section	.nv.constant0._Z9callCheckiiPcPi,"a",@progbits
	.sectionflags	@""
	.align	4
.nv.constant0._Z9callCheckiiPcPi:
	.zero		920


//--------------------- SYMBOLS --------------------------

	.type		.nv.reservedSmem.offset0,@object
	.size		.nv.reservedSmem.offset0,0x4
